//
// Generated by NVIDIA NVVM Compiler
//
// Compiler Build ID: CL-36424714
// Cuda compilation tools, release 13.0, V13.0.88
// Based on NVVM 20.0.0
//

.version 9.0
.target sm_100
.address_size 64

	// .globl	_Z9kernelAddPfS_S_

.visible .entry _Z9kernelAddPfS_S_(
	.param .u64 .ptr .align 1 _Z9kernelAddPfS_S__param_0,
	.param .u64 .ptr .align 1 _Z9kernelAddPfS_S__param_1,
	.param .u64 .ptr .align 1 _Z9kernelAddPfS_S__param_2
)
{
	.reg .b32 	%r<2>;
	.reg .b32 	%f<4>;
	.reg .b64 	%rd<11>;

	ld.param.u64 	%rd1, [_Z9kernelAddPfS_S__param_0];
	ld.param.u64 	%rd2, [_Z9kernelAddPfS_S__param_1];
	ld.param.u64 	%rd3, [_Z9kernelAddPfS_S__param_2];
	cvta.to.global.u64 	%rd4, %rd3;
	cvta.to.global.u64 	%rd5, %rd2;
	cvta.to.global.u64 	%rd6, %rd1;
	mov.u32 	%r1, %tid.x;
	mul.wide.u32 	%rd7, %r1, 4;
	add.s64 	%rd8, %rd6, %rd7;
	ld.global.f32 	%f1, [%rd8];
	add.s64 	%rd9, %rd5, %rd7;
	ld.global.f32 	%f2, [%rd9];
	add.f32 	%f3, %f1, %f2;
	add.s64 	%rd10, %rd4, %rd7;
	st.global.f32 	[%rd10], %f3;
	ret;

}


// ===== COMPILED SASS (sm_100) =====

	.target	sm_100

	.elftype	@"ET_EXEC"


//--------------------- .note.nv.tkinfo           --------------------------
	.section	.note.nv.tkinfo,"",@"SHT_NOTE"
	.sectionflags	@"SHF_NOTE_NV_TKINFO"
	.tkinfo
        /*0018*/ 	.word	0x00000002
        /*0030*/ 	.string	""
        /*0030*/ 	.string	"ptxas"
        /*0030*/ 	.string	"Cuda compilation tools, release 13.0, V13.0.88"
        /*0030*/ 	.string	"Build cuda_13.0.r13.0/compiler.36424714_0"
        /*0030*/ 	.string	"-arch sm_100 -m 64 "



//--------------------- .note.nv.cuinfo           --------------------------
	.section	.note.nv.cuinfo,"",@"SHT_NOTE"
	.sectionflags	@"SHF_NOTE_NV_CUINFO"
        /*0018*/ 	.short	0x0002
        /*001a*/ 	.short	0x0064
        /*001c*/ 	.short	0x0082
	.zero		2


//--------------------- .nv.info                  --------------------------
	.section	.nv.info,"",@"SHT_CUDA_INFO"
	.align	4


	//----- nvinfo : EIATTR_REGCOUNT
	.align		4
        /*0000*/ 	.byte	0x04, 0x2f
        /*0002*/ 	.short	(.L_1 - .L_0)
	.align		4
.L_0:
        /*0004*/ 	.word	index@(_Z9kernelAddPfS_S_)
        /*0008*/ 	.word	0x0000000c


	//----- nvinfo : EIATTR_FRAME_SIZE
	.align		4
.L_1:
        /*000c*/ 	.byte	0x04, 0x11
        /*000e*/ 	.short	(.L_3 - .L_2)
	.align		4
.L_2:
        /*0010*/ 	.word	index@(_Z9kernelAddPfS_S_)
        /*0014*/ 	.word	0x00000000


	//----- nvinfo : EIATTR_MIN_STACK_SIZE
	.align		4
.L_3:
        /*0018*/ 	.byte	0x04, 0x12
        /*001a*/ 	.short	(.L_5 - .L_4)
	.align		4
.L_4:
        /*001c*/ 	.word	index@(_Z9kernelAddPfS_S_)
        /*0020*/ 	.word	0x00000000
.L_5:


//--------------------- .nv.compat                --------------------------
	.section	.nv.compat,"",@"SHT_CUDA_COMPAT_INFO"
	.align	4
        /*0000*/ 	.byte	0x02, 0x09, 0x00, 0x00, 0x02, 0x02, 0x01, 0x00, 0x02, 0x05, 0x05, 0x00, 0x03, 0x07, 0x01, 0x01
        /*0010*/ 	.byte	0x02, 0x03, 0x00, 0x00, 0x02, 0x06, 0x01, 0x00, 0x04, 0x0b, 0x08, 0x00, 0x09, 0x00, 0x00, 0x00
        /*0020*/ 	.byte	0x00, 0x00, 0x00, 0x00


//--------------------- .nv.info._Z9kernelAddPfS_S_ --------------------------
	.section	.nv.info._Z9kernelAddPfS_S_,"",@"SHT_CUDA_INFO"
	.sectionflags	@""
	.align	4


	//----- nvinfo : EIATTR_CUDA_API_VERSION
	.align		4
        /*0000*/ 	.byte	0x04, 0x37
        /*0002*/ 	.short	(.L_7 - .L_6)
.L_6:
        /*0004*/ 	.word	0x00000082


	//----- nvinfo : EIATTR_KPARAM_INFO
	.align		4
.L_7:
        /*0008*/ 	.byte	0x04, 0x17
        /*000a*/ 	.short	(.L_9 - .L_8)
.L_8:
        /*000c*/ 	.word	0x00000000
        /*0010*/ 	.short	0x0002
        /*0012*/ 	.short	0x0010
        /*0014*/ 	.byte	0x00, 0xf5, 0x21, 0x00


	//----- nvinfo : EIATTR_KPARAM_INFO
	.align		4
.L_9:
        /*0018*/ 	.byte	0x04, 0x17
        /*001a*/ 	.short	(.L_11 - .L_10)
.L_10:
        /*001c*/ 	.word	0x00000000
        /*0020*/ 	.short	0x0001
        /*0022*/ 	.short	0x0008
        /*0024*/ 	.byte	0x00, 0xf5, 0x21, 0x00


	//----- nvinfo : EIATTR_KPARAM_INFO
	.align		4
.L_11:
        /*0028*/ 	.byte	0x04, 0x17
        /*002a*/ 	.short	(.L_13 - .L_12)
.L_12:
        /*002c*/ 	.word	0x00000000
        /*0030*/ 	.short	0x0000
        /*0032*/ 	.short	0x0000
        /*0034*/ 	.byte	0x00, 0xf5, 0x21, 0x00


	//----- nvinfo : EIATTR_SPARSE_MMA_MASK
	.align		4
.L_13:
        /*0038*/ 	.byte	0x03, 0x50
        /*003a*/ 	.short	0x0000


	//----- nvinfo : EIATTR_MAXREG_COUNT
	.align		4
        /*003c*/ 	.byte	0x03, 0x1b
        /*003e*/ 	.short	0x00ff


	//----- nvinfo : EIATTR_MERCURY_ISA_VERSION
	.align		4
        /*0040*/ 	.byte	0x03, 0x5f
        /*0042*/ 	.short	0x0101


	//----- nvinfo : EIATTR_VRC_CTA_INIT_COUNT
	.align		4
        /*0044*/ 	.byte	0x02, 0x4a
	.zero		1
	.zero		1


	//----- nvinfo : EIATTR_EXIT_INSTR_OFFSETS
	.align		4
        /*0048*/ 	.byte	0x04, 0x1c
        /*004a*/ 	.short	(.L_15 - .L_14)


	//   ....[0]....
.L_14:
        /*004c*/ 	.word	0x000000d0


	//----- nvinfo : EIATTR_CBANK_PARAM_SIZE
	.align		4
.L_15:
        /*0050*/ 	.byte	0x03, 0x19
        /*0052*/ 	.short	0x0018


	//----- nvinfo : EIATTR_PARAM_CBANK
	.align		4
        /*0054*/ 	.byte	0x04, 0x0a
        /*0056*/ 	.short	(.L_17 - .L_16)
	.align		4
.L_16:
        /*0058*/ 	.word	index@(.nv.constant0._Z9kernelAddPfS_S_)
        /*005c*/ 	.short	0x0380
        /*005e*/ 	.short	0x0018


	//----- nvinfo : EIATTR_SW_WAR
	.align		4
.L_17:
        /*0060*/ 	.byte	0x04, 0x36
        /*0062*/ 	.short	(.L_19 - .L_18)
.L_18:
        /*0064*/ 	.word	0x00000008
.L_19:


//--------------------- .nv.callgraph             --------------------------
	.section	.nv.callgraph,"",@"SHT_CUDA_CALLGRAPH"
	.align	4
	.sectionentsize	8
	.align		4
        /*0000*/ 	.word	0x00000000
	.align		4
        /*0004*/ 	.word	0xffffffff
	.align		4
        /*0008*/ 	.word	0x00000000
	.align		4
        /*000c*/ 	.word	0xfffffffe
	.align		4
        /*0010*/ 	.word	0x00000000
	.align		4
        /*0014*/ 	.word	0xfffffffd
	.align		4
        /*0018*/ 	.word	0x00000000
	.align		4
        /*001c*/ 	.word	0xfffffffc


//--------------------- .text._Z9kernelAddPfS_S_  --------------------------
	.section	.text._Z9kernelAddPfS_S_,"ax",@progbits
	.align	128
        .global         _Z9kernelAddPfS_S_
        .type           _Z9kernelAddPfS_S_,@function
        .size           _Z9kernelAddPfS_S_,(.L_x_1 - _Z9kernelAddPfS_S_)
        .other          _Z9kernelAddPfS_S_,@"STO_CUDA_ENTRY STV_DEFAULT"
_Z9kernelAddPfS_S_:
.text._Z9kernelAddPfS_S_:
[----:B------:R-:W-:Y:S01]  /*0000*/  LDC R1, c[0x0][0x37c] ;  /* 0x0000df00ff017b82 */ /* 0x000fe20000000800 */
[----:B------:R-:W0:Y:S07]  /*0010*/  S2R R9, SR_TID.X ;  /* 0x0000000000097919 */ /* 0x000e2e0000002100 */
[----:B------:R-:W0:Y:S01]  /*0020*/  LDC.64 R2, c[0x0][0x380] ;  /* 0x0000e000ff027b82 */ /* 0x000e220000000a00 */
[----:B------:R-:W1:Y:S07]  /*0030*/  LDCU.64 UR4, c[0x0][0x358] ;  /* 0x00006b00ff0477ac */ /* 0x000e6e0008000a00 */
[----:B------:R-:W2:Y:S08]  /*0040*/  LDC.64 R4, c[0x0][0x388] ;  /* 0x0000e200ff047b82 */ /* 0x000eb00000000a00 */
[----:B------:R-:W3:Y:S01]  /*0050*/  LDC.64 R6, c[0x0][0x390] ;  /* 0x0000e400ff067b82 */ /* 0x000ee20000000a00 */
[----:B0-----:R-:W-:-:S04]  /*0060*/  IMAD.WIDE.U32 R2, R9, 0x4, R2 ;  /* 0x0000000409027825 */ /* 0x001fc800078e0002 */
[C---:B--2---:R-:W-:Y:S02]  /*0070*/  IMAD.WIDE.U32 R4, R9.reuse, 0x4, R4 ;  /* 0x0000000409047825 */ /* 0x044fe400078e0004 */
[----:B-1----:R-:W2:Y:S04]  /*0080*/  LDG.E R2, desc[UR4][R2.64] ;  /* 0x0000000402027981 */ /* 0x002ea8000c1e1900 */
[----:B------:R-:W2:Y:S01]  /*0090*/  LDG.E R5, desc[UR4][R4.64] ;  /* 0x0000000404057981 */ /* 0x000ea2000c1e1900 */
[----:B---3--:R-:W-:-:S04]  /*00a0*/  IMAD.WIDE.U32 R6, R9, 0x4, R6 ;  /* 0x0000000409067825 */ /* 0x008fc800078e0006 */
[----:B--2---:R-:W-:-:S05]  /*00b0*/  FADD R9, R2, R5 ;  /* 0x0000000502097221 */ /* 0x004fca0000000000 */
[----:B------:R-:W-:Y:S01]  /*00c0*/  STG.E desc[UR4][R6.64], R9 ;  /* 0x0000000906007986 */ /* 0x000fe2000c101904 */
[----:B------:R-:W-:Y:S05]  /*00d0*/  EXIT ;  /* 0x000000000000794d */ /* 0x000fea0003800000 */
.L_x_0:
[----:B------:R-:W-:-:S00]  /*00e0*/  BRA `(.L_x_0) ;  /* 0xfffffffc00fc7947 */ /* 0x000fc0000383ffff */
[----:B------:R-:W-:-:S00]  /*00f0*/  NOP ;  /* 0x0000000000007918 */ /* 0x000fc00000000000 */
        /* <DEDUP_REMOVED lines=8> */
.L_x_1:


//--------------------- .nv.shared.reserved.0     --------------------------
	.section	.nv.shared.reserved.0,"aw",@nobits
	.weak		__nv_reservedSMEM_offset_0_alias
	.size		__nv_reservedSMEM_offset_0_alias, 0, 64
	.other		__nv_reservedSMEM_offset_0_alias,@"STO_CUDA_RESERVED_SHARED STV_DEFAULT"
__nv_reservedSMEM_offset_0_alias:
	.zero		0
	.zero		64


//--------------------- .nv.constant0._Z9kernelAddPfS_S_ --------------------------
	.section	.nv.constant0._Z9kernelAddPfS_S_,"a",@progbits
	.sectionflags	@""
	.align	4
.nv.constant0._Z9kernelAddPfS_S_:
	.zero		920


//--------------------- SYMBOLS --------------------------

	.type		.nv.reservedSmem.offset0,@object
	.size		.nv.reservedSmem.offset0,0x4
